//
// Generated by NVIDIA NVVM Compiler
//
// Compiler Build ID: CL-36424714
// Cuda compilation tools, release 13.0, V13.0.88
// Based on NVVM 20.0.0
//

.version 9.0
.target sm_100
.address_size 64

	// .globl	_Z13calculateMeanPiPf

.visible .entry _Z13calculateMeanPiPf(
	.param .u64 .ptr .align 1 _Z13calculateMeanPiPf_param_0,
	.param .u64 .ptr .align 1 _Z13calculateMeanPiPf_param_1
)
{
	.reg .b32 	%r<6>;
	.reg .b32 	%f<3>;
	.reg .b64 	%rd<7>;

	ld.param.u64 	%rd1, [_Z13calculateMeanPiPf_param_0];
	ld.param.u64 	%rd2, [_Z13calculateMeanPiPf_param_1];
	cvta.to.global.u64 	%rd3, %rd2;
	cvta.to.global.u64 	%rd4, %rd1;
	mov.u32 	%r1, %tid.x;
	mov.u32 	%r2, %ctaid.x;
	mov.u32 	%r3, %ntid.x;
	mad.lo.s32 	%r4, %r2, %r3, %r1;
	mul.wide.s32 	%rd5, %r4, 4;
	add.s64 	%rd6, %rd4, %rd5;
	ld.global.u32 	%r5, [%rd6];
	cvt.rn.f32.s32 	%f1, %r5;
	atom.global.add.f32 	%f2, [%rd3], %f1;
	ret;

}
	// .globl	_Z17calculateVariancePifPf
.visible .entry _Z17calculateVariancePifPf(
	.param .u64 .ptr .align 1 _Z17calculateVariancePifPf_param_0,
	.param .f32 _Z17calculateVariancePifPf_param_1,
	.param .u64 .ptr .align 1 _Z17calculateVariancePifPf_param_2
)
{
	.reg .pred 	%p<2>;
	.reg .b32 	%r<6>;
	.reg .b32 	%f<6>;
	.reg .b64 	%rd<7>;

	ld.param.u64 	%rd1, [_Z17calculateVariancePifPf_param_0];
	ld.param.f32 	%f1, [_Z17calculateVariancePifPf_param_1];
	ld.param.u64 	%rd2, [_Z17calculateVariancePifPf_param_2];
	mov.u32 	%r2, %tid.x;
	mov.u32 	%r3, %ctaid.x;
	mov.u32 	%r4, %ntid.x;
	mad.lo.s32 	%r1, %r3, %r4, %r2;
	setp.gt.s32 	%p1, %r1, 999999;
	@%p1 bra 	$L__BB1_2;
	cvta.to.global.u64 	%rd3, %rd1;
	cvta.to.global.u64 	%rd4, %rd2;
	mul.wide.s32 	%rd5, %r1, 4;
	add.s64 	%rd6, %rd3, %rd5;
	ld.global.u32 	%r5, [%rd6];
	cvt.rn.f32.s32 	%f2, %r5;
	sub.f32 	%f3, %f2, %f1;
	mul.f32 	%f4, %f3, %f3;
	atom.global.add.f32 	%f5, [%rd4], %f4;
$L__BB1_2:
	ret;

}


// ===== COMPILED SASS (sm_100) =====

	.target	sm_100

	.elftype	@"ET_EXEC"


//--------------------- .note.nv.tkinfo           --------------------------
	.section	.note.nv.tkinfo,"",@"SHT_NOTE"
	.sectionflags	@"SHF_NOTE_NV_TKINFO"
	.tkinfo
        /*0018*/ 	.word	0x00000002
        /*0030*/ 	.string	""
        /*0030*/ 	.string	"ptxas"
        /*0030*/ 	.string	"Cuda compilation tools, release 13.0, V13.0.88"
        /*0030*/ 	.string	"Build cuda_13.0.r13.0/compiler.36424714_0"
        /*0030*/ 	.string	"-arch sm_100 -m 64 "



//--------------------- .note.nv.cuinfo           --------------------------
	.section	.note.nv.cuinfo,"",@"SHT_NOTE"
	.sectionflags	@"SHF_NOTE_NV_CUINFO"
        /*0018*/ 	.short	0x0002
        /*001a*/ 	.short	0x0064
        /*001c*/ 	.short	0x0082
	.zero		2


//--------------------- .nv.info                  --------------------------
	.section	.nv.info,"",@"SHT_CUDA_INFO"
	.align	4


	//----- nvinfo : EIATTR_REGCOUNT
	.align		4
        /*0000*/ 	.byte	0x04, 0x2f
        /*0002*/ 	.short	(.L_1 - .L_0)
	.align		4
.L_0:
        /*0004*/ 	.word	index@(_Z13calculateMeanPiPf)
        /*0008*/ 	.word	0x0000000a


	//----- nvinfo : EIATTR_FRAME_SIZE
	.align		4
.L_1:
        /*000c*/ 	.byte	0x04, 0x11
        /*000e*/ 	.short	(.L_3 - .L_2)
	.align		4
.L_2:
        /*0010*/ 	.word	index@(_Z13calculateMeanPiPf)
        /*0014*/ 	.word	0x00000000


	//----- nvinfo : EIATTR_REGCOUNT
	.align		4
.L_3:
        /*0018*/ 	.byte	0x04, 0x2f
        /*001a*/ 	.short	(.L_5 - .L_4)
	.align		4
.L_4:
        /*001c*/ 	.word	index@(_Z17calculateVariancePifPf)
        /*0020*/ 	.word	0x0000000a


	//----- nvinfo : EIATTR_FRAME_SIZE
	.align		4
.L_5:
        /*0024*/ 	.byte	0x04, 0x11
        /*0026*/ 	.short	(.L_7 - .L_6)
	.align		4
.L_6:
        /*0028*/ 	.word	index@(_Z17calculateVariancePifPf)
        /*002c*/ 	.word	0x00000000


	//----- nvinfo : EIATTR_MIN_STACK_SIZE
	.align		4
.L_7:
        /*0030*/ 	.byte	0x04, 0x12
        /*0032*/ 	.short	(.L_9 - .L_8)
	.align		4
.L_8:
        /*0034*/ 	.word	index@(_Z17calculateVariancePifPf)
        /*0038*/ 	.word	0x00000000


	//----- nvinfo : EIATTR_MIN_STACK_SIZE
	.align		4
.L_9:
        /*003c*/ 	.byte	0x04, 0x12
        /*003e*/ 	.short	(.L_11 - .L_10)
	.align		4
.L_10:
        /*0040*/ 	.word	index@(_Z13calculateMeanPiPf)
        /*0044*/ 	.word	0x00000000
.L_11:


//--------------------- .nv.compat                --------------------------
	.section	.nv.compat,"",@"SHT_CUDA_COMPAT_INFO"
	.align	4
        /*0000*/ 	.byte	0x02, 0x09, 0x00, 0x00, 0x02, 0x02, 0x01, 0x00, 0x02, 0x05, 0x05, 0x00, 0x03, 0x07, 0x01, 0x01
        /*0010*/ 	.byte	0x02, 0x03, 0x00, 0x00, 0x02, 0x06, 0x01, 0x00, 0x04, 0x0b, 0x08, 0x00, 0x09, 0x00, 0x00, 0x00
        /*0020*/ 	.byte	0x00, 0x00, 0x00, 0x00


//--------------------- .nv.info._Z17calculateVariancePifPf --------------------------
	.section	.nv.info._Z17calculateVariancePifPf,"",@"SHT_CUDA_INFO"
	.sectionflags	@""
	.align	4


	//----- nvinfo : EIATTR_CUDA_API_VERSION
	.align		4
        /*0000*/ 	.byte	0x04, 0x37
        /*0002*/ 	.short	(.L_13 - .L_12)
.L_12:
        /*0004*/ 	.word	0x00000082


	//----- nvinfo : EIATTR_KPARAM_INFO
	.align		4
.L_13:
        /*0008*/ 	.byte	0x04, 0x17
        /*000a*/ 	.short	(.L_15 - .L_14)
.L_14:
        /*000c*/ 	.word	0x00000000
        /*0010*/ 	.short	0x0002
        /*0012*/ 	.short	0x0010
        /*0014*/ 	.byte	0x00, 0xf5, 0x21, 0x00


	//----- nvinfo : EIATTR_KPARAM_INFO
	.align		4
.L_15:
        /*0018*/ 	.byte	0x04, 0x17
        /*001a*/ 	.short	(.L_17 - .L_16)
.L_16:
        /*001c*/ 	.word	0x00000000
        /*0020*/ 	.short	0x0001
        /*0022*/ 	.short	0x0008
        /*0024*/ 	.byte	0x00, 0xf0, 0x11, 0x00


	//----- nvinfo : EIATTR_KPARAM_INFO
	.align		4
.L_17:
        /*0028*/ 	.byte	0x04, 0x17
        /*002a*/ 	.short	(.L_19 - .L_18)
.L_18:
        /*002c*/ 	.word	0x00000000
        /*0030*/ 	.short	0x0000
        /*0032*/ 	.short	0x0000
        /*0034*/ 	.byte	0x00, 0xf5, 0x21, 0x00


	//----- nvinfo : EIATTR_SPARSE_MMA_MASK
	.align		4
.L_19:
        /*0038*/ 	.byte	0x03, 0x50
        /*003a*/ 	.short	0x0000


	//----- nvinfo : EIATTR_MAXREG_COUNT
	.align		4
        /*003c*/ 	.byte	0x03, 0x1b
        /*003e*/ 	.short	0x00ff


	//----- nvinfo : EIATTR_MERCURY_ISA_VERSION
	.align		4
        /*0040*/ 	.byte	0x03, 0x5f
        /*0042*/ 	.short	0x0101


	//----- nvinfo : EIATTR_VRC_CTA_INIT_COUNT
	.align		4
        /*0044*/ 	.byte	0x02, 0x4a
	.zero		1
	.zero		1


	//----- nvinfo : EIATTR_EXIT_INSTR_OFFSETS
	.align		4
        /*0048*/ 	.byte	0x04, 0x1c
        /*004a*/ 	.short	(.L_21 - .L_20)


	//   ....[0]....
.L_20:
        /*004c*/ 	.word	0x00000060


	//   ....[1]....
        /*0050*/ 	.word	0x00000110


	//----- nvinfo : EIATTR_CBANK_PARAM_SIZE
	.align		4
.L_21:
        /*0054*/ 	.byte	0x03, 0x19
        /*0056*/ 	.short	0x0018


	//----- nvinfo : EIATTR_PARAM_CBANK
	.align		4
        /*0058*/ 	.byte	0x04, 0x0a
        /*005a*/ 	.short	(.L_23 - .L_22)
	.align		4
.L_22:
        /*005c*/ 	.word	index@(.nv.constant0._Z17calculateVariancePifPf)
        /*0060*/ 	.short	0x0380
        /*0062*/ 	.short	0x0018


	//----- nvinfo : EIATTR_SW_WAR
	.align		4
.L_23:
        /*0064*/ 	.byte	0x04, 0x36
        /*0066*/ 	.short	(.L_25 - .L_24)
.L_24:
        /*0068*/ 	.word	0x00000008
.L_25:


//--------------------- .nv.info._Z13calculateMeanPiPf --------------------------
	.section	.nv.info._Z13calculateMeanPiPf,"",@"SHT_CUDA_INFO"
	.sectionflags	@""
	.align	4


	//----- nvinfo : EIATTR_CUDA_API_VERSION
	.align		4
        /*0000*/ 	.byte	0x04, 0x37
        /*0002*/ 	.short	(.L_27 - .L_26)
.L_26:
        /*0004*/ 	.word	0x00000082


	//----- nvinfo : EIATTR_KPARAM_INFO
	.align		4
.L_27:
        /*0008*/ 	.byte	0x04, 0x17
        /*000a*/ 	.short	(.L_29 - .L_28)
.L_28:
        /*000c*/ 	.word	0x00000000
        /*0010*/ 	.short	0x0001
        /*0012*/ 	.short	0x0008
        /*0014*/ 	.byte	0x00, 0xf5, 0x21, 0x00


	//----- nvinfo : EIATTR_KPARAM_INFO
	.align		4
.L_29:
        /*0018*/ 	.byte	0x04, 0x17
        /*001a*/ 	.short	(.L_31 - .L_30)
.L_30:
        /*001c*/ 	.word	0x00000000
        /*0020*/ 	.short	0x0000
        /*0022*/ 	.short	0x0000
        /*0024*/ 	.byte	0x00, 0xf5, 0x21, 0x00


	//----- nvinfo : EIATTR_SPARSE_MMA_MASK
	.align		4
.L_31:
        /*0028*/ 	.byte	0x03, 0x50
        /*002a*/ 	.short	0x0000


	//----- nvinfo : EIATTR_MAXREG_COUNT
	.align		4
        /*002c*/ 	.byte	0x03, 0x1b
        /*002e*/ 	.short	0x00ff


	//----- nvinfo : EIATTR_MERCURY_ISA_VERSION
	.align		4
        /*0030*/ 	.byte	0x03, 0x5f
        /*0032*/ 	.short	0x0101


	//----- nvinfo : EIATTR_VRC_CTA_INIT_COUNT
	.align		4
        /*0034*/ 	.byte	0x02, 0x4a
	.zero		1
	.zero		1


	//----- nvinfo : EIATTR_EXIT_INSTR_OFFSETS
	.align		4
        /*0038*/ 	.byte	0x04, 0x1c
        /*003a*/ 	.short	(.L_33 - .L_32)


	//   ....[0]....
.L_32:
        /*003c*/ 	.word	0x000000c0


	//----- nvinfo : EIATTR_CBANK_PARAM_SIZE
	.align		4
.L_33:
        /*0040*/ 	.byte	0x03, 0x19
        /*0042*/ 	.short	0x0010


	//----- nvinfo : EIATTR_PARAM_CBANK
	.align		4
        /*0044*/ 	.byte	0x04, 0x0a
        /*0046*/ 	.short	(.L_35 - .L_34)
	.align		4
.L_34:
        /*0048*/ 	.word	index@(.nv.constant0._Z13calculateMeanPiPf)
        /*004c*/ 	.short	0x0380
        /*004e*/ 	.short	0x0010


	//----- nvinfo : EIATTR_SW_WAR
	.align		4
.L_35:
        /*0050*/ 	.byte	0x04, 0x36
        /*0052*/ 	.short	(.L_37 - .L_36)
.L_36:
        /*0054*/ 	.word	0x00000008
.L_37:


//--------------------- .nv.callgraph             --------------------------
	.section	.nv.callgraph,"",@"SHT_CUDA_CALLGRAPH"
	.align	4
	.sectionentsize	8
	.align		4
        /*0000*/ 	.word	0x00000000
	.align		4
        /*0004*/ 	.word	0xffffffff
	.align		4
        /*0008*/ 	.word	0x00000000
	.align		4
        /*000c*/ 	.word	0xfffffffe
	.align		4
        /*0010*/ 	.word	0x00000000
	.align		4
        /*0014*/ 	.word	0xfffffffd
	.align		4
        /*0018*/ 	.word	0x00000000
	.align		4
        /*001c*/ 	.word	0xfffffffc


//--------------------- .text._Z17calculateVariancePifPf --------------------------
	.section	.text._Z17calculateVariancePifPf,"ax",@progbits
	.align	128
        .global         _Z17calculateVariancePifPf
        .type           _Z17calculateVariancePifPf,@function
        .size           _Z17calculateVariancePifPf,(.L_x_2 - _Z17calculateVariancePifPf)
        .other          _Z17calculateVariancePifPf,@"STO_CUDA_ENTRY STV_DEFAULT"
_Z17calculateVariancePifPf:
.text._Z17calculateVariancePifPf:
[----:B------:R-:W-:Y:S01]  /*0000*/  LDC R1, c[0x0][0x37c] ;  /* 0x0000df00ff017b82 */ /* 0x000fe20000000800 */
[----:B------:R-:W0:Y:S07]  /*0010*/  S2R R5, SR_TID.X ;  /* 0x0000000000057919 */ /* 0x000e2e0000002100 */
[----:B------:R-:W0:Y:S08]  /*0020*/  S2UR UR4, SR_CTAID.X ;  /* 0x00000000000479c3 */ /* 0x000e300000002500 */
[----:B------:R-:W0:Y:S02]  /*0030*/  LDC R0, c[0x0][0x360] ;  /* 0x0000d800ff007b82 */ /* 0x000e240000000800 */
[----:B0-----:R-:W-:-:S05]  /*0040*/  IMAD R5, R0, UR4, R5 ;  /* 0x0000000400057c24 */ /* 0x001fca000f8e0205 */
[----:B------:R-:W-:-:S13]  /*0050*/  ISETP.GT.AND P0, PT, R5, 0xf423f, PT ;  /* 0x000f423f0500780c */ /* 0x000fda0003f04270 */
[----:B------:R-:W-:Y:S05]  /*0060*/  @P0 EXIT ;  /* 0x000000000000094d */ /* 0x000fea0003800000 */
[----:B------:R-:W0:Y:S01]  /*0070*/  LDC.64 R2, c[0x0][0x380] ;  /* 0x0000e000ff027b82 */ /* 0x000e220000000a00 */
[----:B------:R-:W1:Y:S01]  /*0080*/  LDCU.64 UR4, c[0x0][0x358] ;  /* 0x00006b00ff0477ac */ /* 0x000e620008000a00 */
[----:B------:R-:W2:Y:S01]  /*0090*/  LDCU UR6, c[0x0][0x388] ;  /* 0x00007100ff0677ac */ /* 0x000ea20008000800 */
[----:B0-----:R-:W-:-:S06]  /*00a0*/  IMAD.WIDE R2, R5, 0x4, R2 ;  /* 0x0000000405027825 */ /* 0x001fcc00078e0202 */
[----:B-1----:R-:W3:Y:S01]  /*00b0*/  LDG.E R2, desc[UR4][R2.64] ;  /* 0x0000000402027981 */ /* 0x002ee2000c1e1900 */
[----:B------:R-:W0:Y:S01]  /*00c0*/  LDC.64 R4, c[0x0][0x390] ;  /* 0x0000e400ff047b82 */ /* 0x000e220000000a00 */
[----:B---3--:R-:W-:-:S05]  /*00d0*/  I2FP.F32.S32 R0, R2 ;  /* 0x0000000200007245 */ /* 0x008fca0000201400 */
[----:B--2---:R-:W-:-:S04]  /*00e0*/  FADD R0, R0, -UR6 ;  /* 0x8000000600007e21 */ /* 0x004fc80008000000 */
[----:B------:R-:W-:-:S05]  /*00f0*/  FMUL R7, R0, R0 ;  /* 0x0000000000077220 */ /* 0x000fca0000400000 */
[----:B0-----:R-:W-:Y:S01]  /*0100*/  REDG.E.ADD.F32.FTZ.RN.STRONG.GPU desc[UR4][R4.64], R7 ;  /* 0x00000007040079a6 */ /* 0x001fe2000c12f304 */
[----:B------:R-:W-:Y:S05]  /*0110*/  EXIT ;  /* 0x000000000000794d */ /* 0x000fea0003800000 */
.L_x_0:
[----:B------:R-:W-:-:S00]  /*0120*/  BRA `(.L_x_0) ;  /* 0xfffffffc00fc7947 */ /* 0x000fc0000383ffff */
[----:B------:R-:W-:-:S00]  /*0130*/  NOP ;  /* 0x0000000000007918 */ /* 0x000fc00000000000 */
        /* <DEDUP_REMOVED lines=12> */
.L_x_2:


//--------------------- .text._Z13calculateMeanPiPf --------------------------
	.section	.text._Z13calculateMeanPiPf,"ax",@progbits
	.align	128
        .global         _Z13calculateMeanPiPf
        .type           _Z13calculateMeanPiPf,@function
        .size           _Z13calculateMeanPiPf,(.L_x_3 - _Z13calculateMeanPiPf)
        .other          _Z13calculateMeanPiPf,@"STO_CUDA_ENTRY STV_DEFAULT"
_Z13calculateMeanPiPf:
.text._Z13calculateMeanPiPf:
[----:B------:R-:W-:Y:S01]  /*0000*/  LDC R1, c[0x0][0x37c] ;  /* 0x0000df00ff017b82 */ /* 0x000fe20000000800 */
[----:B------:R-:W0:Y:S07]  /*0010*/  S2R R5, SR_TID.X ;  /* 0x0000000000057919 */ /* 0x000e2e0000002100 */
[----:B------:R-:W0:Y:S01]  /*0020*/  S2UR UR6, SR_CTAID.X ;  /* 0x00000000000679c3 */ /* 0x000e220000002500 */
[----:B------:R-:W1:Y:S07]  /*0030*/  LDCU.64 UR4, c[0x0][0x358] ;  /* 0x00006b00ff0477ac */ /* 0x000e6e0008000a00 */
[----:B------:R-:W0:Y:S08]  /*0040*/  LDC R0, c[0x0][0x360] ;  /* 0x0000d800ff007b82 */ /* 0x000e300000000800 */
[----:B------:R-:W2:Y:S01]  /*0050*/  LDC.64 R2, c[0x0][0x380] ;  /* 0x0000e000ff027b82 */ /* 0x000ea20000000a00 */
[----:B0-----:R-:W-:-:S04]  /*0060*/  IMAD R5, R0, UR6, R5 ;  /* 0x0000000600057c24 */ /* 0x001fc8000f8e0205 */
[----:B--2---:R-:W-:-:S06]  /*0070*/  IMAD.WIDE R2, R5, 0x4, R2 ;  /* 0x0000000405027825 */ /* 0x004fcc00078e0202 */
[----:B-1----:R-:W2:Y:S01]  /*0080*/  LDG.E R2, desc[UR4][R2.64] ;  /* 0x0000000402027981 */ /* 0x002ea2000c1e1900 */
[----:B------:R-:W0:Y:S01]  /*0090*/  LDC.64 R4, c[0x0][0x388] ;  /* 0x0000e200ff047b82 */ /* 0x000e220000000a00 */
[----:B--2---:R-:W-:-:S05]  /*00a0*/  I2FP.F32.S32 R7, R2 ;  /* 0x0000000200077245 */ /* 0x004fca0000201400 */
[----:B0-----:R-:W-:Y:S01]  /*00b0*/  REDG.E.ADD.F32.FTZ.RN.STRONG.GPU desc[UR4][R4.64], R7 ;  /* 0x00000007040079a6 */ /* 0x001fe2000c12f304 */
[----:B------:R-:W-:Y:S05]  /*00c0*/  EXIT ;  /* 0x000000000000794d */ /* 0x000fea0003800000 */
.L_x_1:
        /* <DEDUP_REMOVED lines=11> */
.L_x_3:


//--------------------- .nv.shared.reserved.0     --------------------------
	.section	.nv.shared.reserved.0,"aw",@nobits
	.weak		__nv_reservedSMEM_offset_0_alias
	.size		__nv_reservedSMEM_offset_0_alias, 0, 64
	.other		__nv_reservedSMEM_offset_0_alias,@"STO_CUDA_RESERVED_SHARED STV_DEFAULT"
__nv_reservedSMEM_offset_0_alias:
	.zero		0
	.zero		64


//--------------------- .nv.constant0._Z17calculateVariancePifPf --------------------------
	.section	.nv.constant0._Z17calculateVariancePifPf,"a",@progbits
	.sectionflags	@""
	.align	4
.nv.constant0._Z17calculateVariancePifPf:
	.zero		920


//--------------------- .nv.constant0._Z13calculateMeanPiPf --------------------------
	.section	.nv.constant0._Z13calculateMeanPiPf,"a",@progbits
	.sectionflags	@""
	.align	4
.nv.constant0._Z13calculateMeanPiPf:
	.zero		912


//--------------------- SYMBOLS --------------------------

	.type		.nv.reservedSmem.offset0,@object
	.size		.nv.reservedSmem.offset0,0x4
